//
// Generated by NVIDIA NVVM Compiler
//
// Compiler Build ID: CL-36424714
// Cuda compilation tools, release 13.0, V13.0.88
// Based on NVVM 20.0.0
//

.version 9.0
.target sm_100
.address_size 64

	// .globl	_Z23analyze_patterns_kernelPKhiPiS1_S1_
// _ZZ23analyze_patterns_kernelPKhiPiS1_S1_E6s_bits has been demoted
// _ZZ23analyze_patterns_kernelPKhiPiS1_S1_E6s_zero has been demoted
// _ZZ23analyze_patterns_kernelPKhiPiS1_S1_E7s_dense has been demoted

.visible .entry _Z23analyze_patterns_kernelPKhiPiS1_S1_(
	.param .u64 .ptr .align 1 _Z23analyze_patterns_kernelPKhiPiS1_S1__param_0,
	.param .u32 _Z23analyze_patterns_kernelPKhiPiS1_S1__param_1,
	.param .u64 .ptr .align 1 _Z23analyze_patterns_kernelPKhiPiS1_S1__param_2,
	.param .u64 .ptr .align 1 _Z23analyze_patterns_kernelPKhiPiS1_S1__param_3,
	.param .u64 .ptr .align 1 _Z23analyze_patterns_kernelPKhiPiS1_S1__param_4
)
{
	.reg .pred 	%p<14>;
	.reg .b32 	%r<107>;
	.reg .b64 	%rd<11>;
	// demoted variable
	.shared .align 4 .b8 _ZZ23analyze_patterns_kernelPKhiPiS1_S1_E6s_bits[1024];
	// demoted variable
	.shared .align 4 .b8 _ZZ23analyze_patterns_kernelPKhiPiS1_S1_E6s_zero[1024];
	// demoted variable
	.shared .align 4 .b8 _ZZ23analyze_patterns_kernelPKhiPiS1_S1_E7s_dense[1024];
	ld.param.u64 	%rd2, [_Z23analyze_patterns_kernelPKhiPiS1_S1__param_0];
	ld.param.u32 	%r14, [_Z23analyze_patterns_kernelPKhiPiS1_S1__param_1];
	ld.param.u64 	%rd3, [_Z23analyze_patterns_kernelPKhiPiS1_S1__param_2];
	ld.param.u64 	%rd4, [_Z23analyze_patterns_kernelPKhiPiS1_S1__param_3];
	ld.param.u64 	%rd5, [_Z23analyze_patterns_kernelPKhiPiS1_S1__param_4];
	mov.u32 	%r1, %tid.x;
	shl.b32 	%r15, %r1, 2;
	mov.u32 	%r16, _ZZ23analyze_patterns_kernelPKhiPiS1_S1_E6s_bits;
	add.s32 	%r2, %r16, %r15;
	mov.b32 	%r17, 0;
	st.shared.u32 	[%r2], %r17;
	mov.u32 	%r18, _ZZ23analyze_patterns_kernelPKhiPiS1_S1_E6s_zero;
	add.s32 	%r3, %r18, %r15;
	st.shared.u32 	[%r3], %r17;
	mov.u32 	%r19, _ZZ23analyze_patterns_kernelPKhiPiS1_S1_E7s_dense;
	add.s32 	%r4, %r19, %r15;
	st.shared.u32 	[%r4], %r17;
	setp.ge.s32 	%p1, %r1, %r14;
	@%p1 bra 	$L__BB0_4;
	mov.u32 	%r5, %ntid.x;
	cvta.to.global.u64 	%rd1, %rd2;
	mov.b32 	%r103, 0;
	mov.u32 	%r104, %r103;
	mov.u32 	%r105, %r103;
	mov.u32 	%r106, %r1;
$L__BB0_2:
	cvt.s64.s32 	%rd6, %r106;
	add.s64 	%rd7, %rd1, %rd6;
	ld.global.u8 	%r21, [%rd7];
	setp.eq.s32 	%p2, %r21, 255;
	setp.eq.s32 	%p3, %r21, 0;
	popc.b32 	%r22, %r21;
	add.s32 	%r105, %r105, %r22;
	selp.u32 	%r23, 1, 0, %p3;
	add.s32 	%r104, %r104, %r23;
	selp.u32 	%r24, 1, 0, %p2;
	add.s32 	%r103, %r103, %r24;
	add.s32 	%r106, %r106, %r5;
	setp.lt.s32 	%p4, %r106, %r14;
	@%p4 bra 	$L__BB0_2;
	st.shared.u32 	[%r2], %r105;
	st.shared.u32 	[%r3], %r104;
	st.shared.u32 	[%r4], %r103;
$L__BB0_4:
	bar.sync 	0;
	setp.gt.u32 	%p5, %r1, 127;
	@%p5 bra 	$L__BB0_6;
	ld.shared.u32 	%r25, [%r2+512];
	ld.shared.u32 	%r26, [%r2];
	add.s32 	%r27, %r26, %r25;
	st.shared.u32 	[%r2], %r27;
	ld.shared.u32 	%r28, [%r3+512];
	ld.shared.u32 	%r29, [%r3];
	add.s32 	%r30, %r29, %r28;
	st.shared.u32 	[%r3], %r30;
	ld.shared.u32 	%r31, [%r4+512];
	ld.shared.u32 	%r32, [%r4];
	add.s32 	%r33, %r32, %r31;
	st.shared.u32 	[%r4], %r33;
$L__BB0_6:
	bar.sync 	0;
	setp.gt.u32 	%p6, %r1, 63;
	@%p6 bra 	$L__BB0_8;
	ld.shared.u32 	%r34, [%r2+256];
	ld.shared.u32 	%r35, [%r2];
	add.s32 	%r36, %r35, %r34;
	st.shared.u32 	[%r2], %r36;
	ld.shared.u32 	%r37, [%r3+256];
	ld.shared.u32 	%r38, [%r3];
	add.s32 	%r39, %r38, %r37;
	st.shared.u32 	[%r3], %r39;
	ld.shared.u32 	%r40, [%r4+256];
	ld.shared.u32 	%r41, [%r4];
	add.s32 	%r42, %r41, %r40;
	st.shared.u32 	[%r4], %r42;
$L__BB0_8:
	bar.sync 	0;
	setp.gt.u32 	%p7, %r1, 31;
	@%p7 bra 	$L__BB0_10;
	ld.shared.u32 	%r43, [%r2+128];
	ld.shared.u32 	%r44, [%r2];
	add.s32 	%r45, %r44, %r43;
	st.shared.u32 	[%r2], %r45;
	ld.shared.u32 	%r46, [%r3+128];
	ld.shared.u32 	%r47, [%r3];
	add.s32 	%r48, %r47, %r46;
	st.shared.u32 	[%r3], %r48;
	ld.shared.u32 	%r49, [%r4+128];
	ld.shared.u32 	%r50, [%r4];
	add.s32 	%r51, %r50, %r49;
	st.shared.u32 	[%r4], %r51;
$L__BB0_10:
	bar.sync 	0;
	setp.gt.u32 	%p8, %r1, 15;
	@%p8 bra 	$L__BB0_12;
	ld.shared.u32 	%r52, [%r2+64];
	ld.shared.u32 	%r53, [%r2];
	add.s32 	%r54, %r53, %r52;
	st.shared.u32 	[%r2], %r54;
	ld.shared.u32 	%r55, [%r3+64];
	ld.shared.u32 	%r56, [%r3];
	add.s32 	%r57, %r56, %r55;
	st.shared.u32 	[%r3], %r57;
	ld.shared.u32 	%r58, [%r4+64];
	ld.shared.u32 	%r59, [%r4];
	add.s32 	%r60, %r59, %r58;
	st.shared.u32 	[%r4], %r60;
$L__BB0_12:
	bar.sync 	0;
	setp.gt.u32 	%p9, %r1, 7;
	@%p9 bra 	$L__BB0_14;
	ld.shared.u32 	%r61, [%r2+32];
	ld.shared.u32 	%r62, [%r2];
	add.s32 	%r63, %r62, %r61;
	st.shared.u32 	[%r2], %r63;
	ld.shared.u32 	%r64, [%r3+32];
	ld.shared.u32 	%r65, [%r3];
	add.s32 	%r66, %r65, %r64;
	st.shared.u32 	[%r3], %r66;
	ld.shared.u32 	%r67, [%r4+32];
	ld.shared.u32 	%r68, [%r4];
	add.s32 	%r69, %r68, %r67;
	st.shared.u32 	[%r4], %r69;
$L__BB0_14:
	bar.sync 	0;
	setp.gt.u32 	%p10, %r1, 3;
	@%p10 bra 	$L__BB0_16;
	ld.shared.u32 	%r70, [%r2+16];
	ld.shared.u32 	%r71, [%r2];
	add.s32 	%r72, %r71, %r70;
	st.shared.u32 	[%r2], %r72;
	ld.shared.u32 	%r73, [%r3+16];
	ld.shared.u32 	%r74, [%r3];
	add.s32 	%r75, %r74, %r73;
	st.shared.u32 	[%r3], %r75;
	ld.shared.u32 	%r76, [%r4+16];
	ld.shared.u32 	%r77, [%r4];
	add.s32 	%r78, %r77, %r76;
	st.shared.u32 	[%r4], %r78;
$L__BB0_16:
	bar.sync 	0;
	setp.gt.u32 	%p11, %r1, 1;
	@%p11 bra 	$L__BB0_18;
	ld.shared.u32 	%r79, [%r2+8];
	ld.shared.u32 	%r80, [%r2];
	add.s32 	%r81, %r80, %r79;
	st.shared.u32 	[%r2], %r81;
	ld.shared.u32 	%r82, [%r3+8];
	ld.shared.u32 	%r83, [%r3];
	add.s32 	%r84, %r83, %r82;
	st.shared.u32 	[%r3], %r84;
	ld.shared.u32 	%r85, [%r4+8];
	ld.shared.u32 	%r86, [%r4];
	add.s32 	%r87, %r86, %r85;
	st.shared.u32 	[%r4], %r87;
$L__BB0_18:
	bar.sync 	0;
	setp.ne.s32 	%p12, %r1, 0;
	@%p12 bra 	$L__BB0_20;
	ld.shared.u32 	%r88, [_ZZ23analyze_patterns_kernelPKhiPiS1_S1_E6s_bits+4];
	ld.shared.u32 	%r89, [%r2];
	add.s32 	%r90, %r89, %r88;
	st.shared.u32 	[%r2], %r90;
	ld.shared.u32 	%r91, [_ZZ23analyze_patterns_kernelPKhiPiS1_S1_E6s_zero+4];
	ld.shared.u32 	%r92, [%r3];
	add.s32 	%r93, %r92, %r91;
	st.shared.u32 	[%r3], %r93;
	ld.shared.u32 	%r94, [_ZZ23analyze_patterns_kernelPKhiPiS1_S1_E7s_dense+4];
	ld.shared.u32 	%r95, [%r4];
	add.s32 	%r96, %r95, %r94;
	st.shared.u32 	[%r4], %r96;
$L__BB0_20:
	setp.ne.s32 	%p13, %r1, 0;
	bar.sync 	0;
	@%p13 bra 	$L__BB0_22;
	ld.shared.u32 	%r97, [_ZZ23analyze_patterns_kernelPKhiPiS1_S1_E6s_bits];
	cvta.to.global.u64 	%rd8, %rd3;
	atom.global.add.u32 	%r98, [%rd8], %r97;
	ld.shared.u32 	%r99, [_ZZ23analyze_patterns_kernelPKhiPiS1_S1_E6s_zero];
	cvta.to.global.u64 	%rd9, %rd4;
	atom.global.add.u32 	%r100, [%rd9], %r99;
	ld.shared.u32 	%r101, [_ZZ23analyze_patterns_kernelPKhiPiS1_S1_E7s_dense];
	cvta.to.global.u64 	%rd10, %rd5;
	atom.global.add.u32 	%r102, [%rd10], %r101;
$L__BB0_22:
	ret;

}


// ===== COMPILED SASS (sm_100) =====

	.target	sm_100

	.elftype	@"ET_EXEC"


//--------------------- .note.nv.tkinfo           --------------------------
	.section	.note.nv.tkinfo,"",@"SHT_NOTE"
	.sectionflags	@"SHF_NOTE_NV_TKINFO"
	.tkinfo
        /*0018*/ 	.word	0x00000002
        /*0030*/ 	.string	""
        /*0030*/ 	.string	"ptxas"
        /*0030*/ 	.string	"Cuda compilation tools, release 13.0, V13.0.88"
        /*0030*/ 	.string	"Build cuda_13.0.r13.0/compiler.36424714_0"
        /*0030*/ 	.string	"-arch sm_100 -m 64 "



//--------------------- .note.nv.cuinfo           --------------------------
	.section	.note.nv.cuinfo,"",@"SHT_NOTE"
	.sectionflags	@"SHF_NOTE_NV_CUINFO"
        /*0018*/ 	.short	0x0002
        /*001a*/ 	.short	0x0064
        /*001c*/ 	.short	0x0082
	.zero		2


//--------------------- .nv.info                  --------------------------
	.section	.nv.info,"",@"SHT_CUDA_INFO"
	.align	4


	//----- nvinfo : EIATTR_REGCOUNT
	.align		4
        /*0000*/ 	.byte	0x04, 0x2f
        /*0002*/ 	.short	(.L_1 - .L_0)
	.align		4
.L_0:
        /*0004*/ 	.word	index@(_Z23analyze_patterns_kernelPKhiPiS1_S1_)
        /*0008*/ 	.word	0x00000012


	//----- nvinfo : EIATTR_FRAME_SIZE
	.align		4
.L_1:
        /*000c*/ 	.byte	0x04, 0x11
        /*000e*/ 	.short	(.L_3 - .L_2)
	.align		4
.L_2:
        /*0010*/ 	.word	index@(_Z23analyze_patterns_kernelPKhiPiS1_S1_)
        /*0014*/ 	.word	0x00000000


	//----- nvinfo : EIATTR_MIN_STACK_SIZE
	.align		4
.L_3:
        /*0018*/ 	.byte	0x04, 0x12
        /*001a*/ 	.short	(.L_5 - .L_4)
	.align		4
.L_4:
        /*001c*/ 	.word	index@(_Z23analyze_patterns_kernelPKhiPiS1_S1_)
        /*0020*/ 	.word	0x00000000
.L_5:


//--------------------- .nv.compat                --------------------------
	.section	.nv.compat,"",@"SHT_CUDA_COMPAT_INFO"
	.align	4
        /*0000*/ 	.byte	0x02, 0x09, 0x00, 0x00, 0x02, 0x02, 0x01, 0x00, 0x02, 0x05, 0x05, 0x00, 0x03, 0x07, 0x01, 0x01
        /*0010*/ 	.byte	0x02, 0x03, 0x00, 0x00, 0x02, 0x06, 0x01, 0x00, 0x04, 0x0b, 0x08, 0x00, 0x09, 0x00, 0x00, 0x00
        /*0020*/ 	.byte	0x00, 0x00, 0x00, 0x00


//--------------------- .nv.info._Z23analyze_patterns_kernelPKhiPiS1_S1_ --------------------------
	.section	.nv.info._Z23analyze_patterns_kernelPKhiPiS1_S1_,"",@"SHT_CUDA_INFO"
	.sectionflags	@""
	.align	4


	//----- nvinfo : EIATTR_CUDA_API_VERSION
	.align		4
        /*0000*/ 	.byte	0x04, 0x37
        /*0002*/ 	.short	(.L_7 - .L_6)
.L_6:
        /*0004*/ 	.word	0x00000082


	//----- nvinfo : EIATTR_KPARAM_INFO
	.align		4
.L_7:
        /*0008*/ 	.byte	0x04, 0x17
        /*000a*/ 	.short	(.L_9 - .L_8)
.L_8:
        /*000c*/ 	.word	0x00000000
        /*0010*/ 	.short	0x0004
        /*0012*/ 	.short	0x0020
        /*0014*/ 	.byte	0x00, 0xf5, 0x21, 0x00


	//----- nvinfo : EIATTR_KPARAM_INFO
	.align		4
.L_9:
        /*0018*/ 	.byte	0x04, 0x17
        /*001a*/ 	.short	(.L_11 - .L_10)
.L_10:
        /*001c*/ 	.word	0x00000000
        /*0020*/ 	.short	0x0003
        /*0022*/ 	.short	0x0018
        /*0024*/ 	.byte	0x00, 0xf5, 0x21, 0x00


	//----- nvinfo : EIATTR_KPARAM_INFO
	.align		4
.L_11:
        /*0028*/ 	.byte	0x04, 0x17
        /*002a*/ 	.short	(.L_13 - .L_12)
.L_12:
        /*002c*/ 	.word	0x00000000
        /*0030*/ 	.short	0x0002
        /*0032*/ 	.short	0x0010
        /*0034*/ 	.byte	0x00, 0xf5, 0x21, 0x00


	//----- nvinfo : EIATTR_KPARAM_INFO
	.align		4
.L_13:
        /*0038*/ 	.byte	0x04, 0x17
        /*003a*/ 	.short	(.L_15 - .L_14)
.L_14:
        /*003c*/ 	.word	0x00000000
        /*0040*/ 	.short	0x0001
        /*0042*/ 	.short	0x0008
        /*0044*/ 	.byte	0x00, 0xf0, 0x11, 0x00


	//----- nvinfo : EIATTR_KPARAM_INFO
	.align		4
.L_15:
        /*0048*/ 	.byte	0x04, 0x17
        /*004a*/ 	.short	(.L_17 - .L_16)
.L_16:
        /*004c*/ 	.word	0x00000000
        /*0050*/ 	.short	0x0000
        /*0052*/ 	.short	0x0000
        /*0054*/ 	.byte	0x00, 0xf5, 0x21, 0x00


	//----- nvinfo : EIATTR_SPARSE_MMA_MASK
	.align		4
.L_17:
        /*0058*/ 	.byte	0x03, 0x50
        /*005a*/ 	.short	0x0000


	//----- nvinfo : EIATTR_MAXREG_COUNT
	.align		4
        /*005c*/ 	.byte	0x03, 0x1b
        /*005e*/ 	.short	0x00ff


	//----- nvinfo : EIATTR_NUM_BARRIERS
	.align		4
        /*0060*/ 	.byte	0x02, 0x4c
        /*0062*/ 	.byte	0x01
	.zero		1


	//----- nvinfo : EIATTR_MERCURY_ISA_VERSION
	.align		4
        /*0064*/ 	.byte	0x03, 0x5f
        /*0066*/ 	.short	0x0101


	//----- nvinfo : EIATTR_VRC_CTA_INIT_COUNT
	.align		4
        /*0068*/ 	.byte	0x02, 0x4a
	.zero		1
	.zero		1


	//----- nvinfo : EIATTR_EXIT_INSTR_OFFSETS
	.align		4
        /*006c*/ 	.byte	0x04, 0x1c
        /*006e*/ 	.short	(.L_19 - .L_18)


	//   ....[0]....
.L_18:
        /*0070*/ 	.word	0x00000ba0


	//   ....[1]....
        /*0074*/ 	.word	0x00000c40


	//----- nvinfo : EIATTR_CRS_STACK_SIZE
	.align		4
.L_19:
        /*0078*/ 	.byte	0x04, 0x1e
        /*007a*/ 	.short	(.L_21 - .L_20)
.L_20:
        /*007c*/ 	.word	0x00000000


	//----- nvinfo : EIATTR_CBANK_PARAM_SIZE
	.align		4
.L_21:
        /*0080*/ 	.byte	0x03, 0x19
        /*0082*/ 	.short	0x0028


	//----- nvinfo : EIATTR_PARAM_CBANK
	.align		4
        /*0084*/ 	.byte	0x04, 0x0a
        /*0086*/ 	.short	(.L_23 - .L_22)
	.align		4
.L_22:
        /*0088*/ 	.word	index@(.nv.constant0._Z23analyze_patterns_kernelPKhiPiS1_S1_)
        /*008c*/ 	.short	0x0380
        /*008e*/ 	.short	0x0028


	//----- nvinfo : EIATTR_SW_WAR
	.align		4
.L_23:
        /*0090*/ 	.byte	0x04, 0x36
        /*0092*/ 	.short	(.L_25 - .L_24)
.L_24:
        /*0094*/ 	.word	0x00000008
.L_25:


//--------------------- .nv.callgraph             --------------------------
	.section	.nv.callgraph,"",@"SHT_CUDA_CALLGRAPH"
	.align	4
	.sectionentsize	8
	.align		4
        /*0000*/ 	.word	0x00000000
	.align		4
        /*0004*/ 	.word	0xffffffff
	.align		4
        /*0008*/ 	.word	0x00000000
	.align		4
        /*000c*/ 	.word	0xfffffffe
	.align		4
        /*0010*/ 	.word	0x00000000
	.align		4
        /*0014*/ 	.word	0xfffffffd
	.align		4
        /*0018*/ 	.word	0x00000000
	.align		4
        /*001c*/ 	.word	0xfffffffc


//--------------------- .text._Z23analyze_patterns_kernelPKhiPiS1_S1_ --------------------------
	.section	.text._Z23analyze_patterns_kernelPKhiPiS1_S1_,"ax",@progbits
	.align	128
        .global         _Z23analyze_patterns_kernelPKhiPiS1_S1_
        .type           _Z23analyze_patterns_kernelPKhiPiS1_S1_,@function
        .size           _Z23analyze_patterns_kernelPKhiPiS1_S1_,(.L_x_21 - _Z23analyze_patterns_kernelPKhiPiS1_S1_)
        .other          _Z23analyze_patterns_kernelPKhiPiS1_S1_,@"STO_CUDA_ENTRY STV_DEFAULT"
_Z23analyze_patterns_kernelPKhiPiS1_S1_:
.text._Z23analyze_patterns_kernelPKhiPiS1_S1_:
[----:B------:R-:W-:Y:S01]  /*0000*/  LDC R1, c[0x0][0x37c] ;  /* 0x0000df00ff017b82 */ /* 0x000fe20000000800 */
[----:B------:R-:W0:Y:S07]  /*0010*/  S2R R13, SR_TID.X ;  /* 0x00000000000d7919 */ /* 0x000e2e0000002100 */
[----:B------:R-:W1:Y:S01]  /*0020*/  S2UR UR7, SR_CgaCtaId ;  /* 0x00000000000779c3 */ /* 0x000e620000008800 */
[----:B------:R-:W-:Y:S01]  /*0030*/  UMOV UR4, 0x400 ;  /* 0x0000040000047882 */ /* 0x000fe20000000000 */
[----:B------:R-:W2:Y:S01]  /*0040*/  LDCU UR8, c[0x0][0x388] ;  /* 0x00007100ff0877ac */ /* 0x000ea20008000800 */
[----:B------:R-:W-:Y:S01]  /*0050*/  BSSY.RECONVERGENT B0, `(.L_x_0) ;  /* 0x0000029000007945 */ /* 0x000fe20003800200 */
[----:B------:R-:W-:-:S02]  /*0060*/  UIADD3 UR5, UPT, UPT, UR4, 0x400, URZ ;  /* 0x0000040004057890 */ /* 0x000fc4000fffe0ff */
[----:B------:R-:W-:Y:S01]  /*0070*/  UIADD3 UR6, UPT, UPT, UR4, 0x800, URZ ;  /* 0x0000080004067890 */ /* 0x000fe2000fffe0ff */
[----:B------:R-:W3:Y:S01]  /*0080*/  LDCU.64 UR10, c[0x0][0x380] ;  /* 0x00007000ff0a77ac */ /* 0x000ee20008000a00 */
[----:B-1----:R-:W-:Y:S02]  /*0090*/  ULEA UR4, UR7, UR4, 0x18 ;  /* 0x0000000407047291 */ /* 0x002fe4000f8ec0ff */
[----:B------:R-:W-:Y:S02]  /*00a0*/  ULEA UR5, UR7, UR5, 0x18 ;  /* 0x0000000507057291 */ /* 0x000fe4000f8ec0ff */
[----:B------:R-:W-:Y:S02]  /*00b0*/  ULEA UR6, UR7, UR6, 0x18 ;  /* 0x0000000607067291 */ /* 0x000fe4000f8ec0ff */
[C---:B0-----:R-:W-:Y:S02]  /*00c0*/  LEA R0, R13.reuse, UR4, 0x2 ;  /* 0x000000040d007c11 */ /* 0x041fe4000f8e10ff */
[----:B------:R-:W-:-:S02]  /*00d0*/  LEA R2, R13, UR5, 0x2 ;  /* 0x000000050d027c11 */ /* 0x000fc4000f8e10ff */
[C---:B------:R-:W-:Y:S01]  /*00e0*/  LEA R3, R13.reuse, UR6, 0x2 ;  /* 0x000000060d037c11 */ /* 0x040fe2000f8e10ff */
[----:B------:R0:W-:Y:S01]  /*00f0*/  STS [R0], RZ ;  /* 0x000000ff00007388 */ /* 0x0001e20000000800 */
[----:B--2---:R-:W-:-:S03]  /*0100*/  ISETP.GE.AND P0, PT, R13, UR8, PT ;  /* 0x000000080d007c0c */ /* 0x004fc6000bf06270 */
[----:B------:R-:W1:Y:S01]  /*0110*/  LDCU.64 UR6, c[0x0][0x358] ;  /* 0x00006b00ff0677ac */ /* 0x000e620008000a00 */
[----:B------:R0:W-:Y:S04]  /*0120*/  STS [R2], RZ ;  /* 0x000000ff02007388 */ /* 0x0001e80000000800 */
[----:B------:R0:W-:Y:S05]  /*0130*/  STS [R3], RZ ;  /* 0x000000ff03007388 */ /* 0x0001ea0000000800 */
[----:B---3--:R-:W-:Y:S05]  /*0140*/  @P0 BRA `(.L_x_1) ;  /* 0x0000000000640947 */ /* 0x008fea0003800000 */
[----:B------:R-:W2:Y:S01]  /*0150*/  LDC R15, c[0x0][0x360] ;  /* 0x0000d800ff0f7b82 */ /* 0x000ea20000000800 */
[----:B------:R-:W-:Y:S01]  /*0160*/  BSSY.RECONVERGENT B1, `(.L_x_2) ;  /* 0x0000014000017945 */ /* 0x000fe20003800200 */
[----:B------:R-:W-:Y:S01]  /*0170*/  CS2R R6, SRZ ;  /* 0x0000000000067805 */ /* 0x000fe2000001ff00 */
[----:B------:R-:W-:Y:S02]  /*0180*/  IMAD.MOV.U32 R9, RZ, RZ, RZ ;  /* 0x000000ffff097224 */ /* 0x000fe400078e00ff */
[----:B------:R-:W-:-:S07]  /*0190*/  IMAD.MOV.U32 R8, RZ, RZ, R13 ;  /* 0x000000ffff087224 */ /* 0x000fce00078e000d */
.L_x_3:
[----:B------:R-:W-:-:S04]  /*01a0*/  IADD3 R4, P0, PT, R8, UR10, RZ ;  /* 0x0000000a08047c10 */ /* 0x000fc8000ff1e0ff */
[----:B------:R-:W-:-:S05]  /*01b0*/  LEA.HI.X.SX32 R5, R8, UR11, 0x1, P0 ;  /* 0x0000000b08057c11 */ /* 0x000fca00080f0eff */
[----:B-1----:R-:W3:Y:S01]  /*01c0*/  LDG.E.U8 R4, desc[UR6][R4.64] ;  /* 0x0000000604047981 */ /* 0x002ee2000c1e1100 */
[----:B--2---:R-:W-:Y:S01]  /*01d0*/  IMAD.IADD R8, R15, 0x1, R8 ;  /* 0x000000010f087824 */ /* 0x004fe200078e0208 */
[----:B------:R-:W-:Y:S01]  /*01e0*/  IADD3 R12, PT, PT, R6, 0x1, RZ ;  /* 0x00000001060c7810 */ /* 0x000fe20007ffe0ff */
[----:B------:R-:W-:-:S03]  /*01f0*/  VIADD R11, R7, 0x1 ;  /* 0x00000001070b7836 */ /* 0x000fc60000000000 */
[----:B------:R-:W-:Y:S02]  /*0200*/  ISETP.GE.AND P2, PT, R8, UR8, PT ;  /* 0x0000000808007c0c */ /* 0x000fe4000bf46270 */
[C---:B---3--:R-:W-:Y:S01]  /*0210*/  ISETP.NE.AND P1, PT, R4.reuse, RZ, PT ;  /* 0x000000ff0400720c */ /* 0x048fe20003f25270 */
[----:B------:R-:W1:Y:S01]  /*0220*/  POPC R10, R4 ;  /* 0x00000004000a7309 */ /* 0x000e620000000000 */
[----:B------:R-:W-:-:S11]  /*0230*/  ISETP.NE.AND P0, PT, R4, 0xff, PT ;  /* 0x000000ff0400780c */ /* 0x000fd60003f05270 */
[----:B------:R-:W-:Y:S02]  /*0240*/  @P1 IMAD.MOV R11, RZ, RZ, R7 ;  /* 0x000000ffff0b1224 */ /* 0x000fe400078e0207 */
[----:B------:R-:W-:Y:S02]  /*0250*/  @P0 IMAD.MOV R12, RZ, RZ, R6 ;  /* 0x000000ffff0c0224 */ /* 0x000fe400078e0206 */
[----:B-1----:R-:W-:Y:S01]  /*0260*/  IMAD.IADD R9, R10, 0x1, R9 ;  /* 0x000000010a097824 */ /* 0x002fe200078e0209 */
[----:B------:R-:W-:Y:S01]  /*0270*/  MOV R7, R11 ;  /* 0x0000000b00077202 */ /* 0x000fe20000000f00 */
[----:B------:R-:W-:Y:S01]  /*0280*/  IMAD.MOV.U32 R6, RZ, RZ, R12 ;  /* 0x000000ffff067224 */ /* 0x000fe200078e000c */
[----:B------:R-:W-:Y:S06]  /*0290*/  @!P2 BRA `(.L_x_3) ;  /* 0xfffffffc00c0a947 */ /* 0x000fec000383ffff */
[----:B------:R-:W-:Y:S05]  /*02a0*/  BSYNC.RECONVERGENT B1 ;  /* 0x0000000000017941 */ /* 0x000fea0003800200 */
.L_x_2:
[----:B------:R2:W-:Y:S04]  /*02b0*/  STS [R0], R9 ;  /* 0x0000000900007388 */ /* 0x0005e80000000800 */
[----:B------:R2:W-:Y:S04]  /*02c0*/  STS [R2], R7 ;  /* 0x0000000702007388 */ /* 0x0005e80000000800 */
[----:B------:R2:W-:Y:S02]  /*02d0*/  STS [R3], R6 ;  /* 0x0000000603007388 */ /* 0x0005e40000000800 */
.L_x_1:
[----:B-1----:R-:W-:Y:S05]  /*02e0*/  BSYNC.RECONVERGENT B0 ;  /* 0x0000000000007941 */ /* 0x002fea0003800200 */
.L_x_0:
[C---:B------:R-:W-:Y:S01]  /*02f0*/  ISETP.GT.U32.AND P6, PT, R13.reuse, 0x7f, PT ;  /* 0x0000007f0d00780c */ /* 0x040fe20003fc4070 */
[----:B------:R-:W-:Y:S01]  /*0300*/  BAR.SYNC.DEFER_BLOCKING 0x0 ;  /* 0x0000000000007b1d */ /* 0x000fe20000010000 */
[C---:B------:R-:W-:Y:S02]  /*0310*/  ISETP.GT.U32.AND P2, PT, R13.reuse, 0x3f, PT ;  /* 0x0000003f0d00780c */ /* 0x040fe40003f44070 */
[C---:B------:R-:W-:Y:S02]  /*0320*/  ISETP.GT.U32.AND P0, PT, R13.reuse, 0x1f, PT ;  /* 0x0000001f0d00780c */ /* 0x040fe40003f04070 */
[----:B------:R-:W-:Y:S01]  /*0330*/  P2R R4, PR, RZ, 0x4 ;  /* 0x00000004ff047803 */ /* 0x000fe20000000000 */
[----:B------:R-:W-:Y:S01]  /*0340*/  BSSY.RECONVERGENT B0, `(.L_x_4) ;  /* 0x0000013000007945 */ /* 0x000fe20003800200 */
[C---:B------:R-:W-:Y:S02]  /*0350*/  ISETP.GT.U32.AND P1, PT, R13.reuse, 0xf, PT ;  /* 0x0000000f0d00780c */ /* 0x040fe40003f24070 */
[----:B------:R-:W-:-:S02]  /*0360*/  ISETP.GT.U32.AND P2, PT, R13, 0x7, PT ;  /* 0x000000070d00780c */ /* 0x000fc40003f44070 */
[C---:B------:R-:W-:Y:S02]  /*0370*/  ISETP.GT.U32.AND P3, PT, R13.reuse, 0x3, PT ;  /* 0x000000030d00780c */ /* 0x040fe40003f64070 */
[C---:B------:R-:W-:Y:S02]  /*0380*/  ISETP.GT.U32.AND P4, PT, R13.reuse, 0x1, PT ;  /* 0x000000010d00780c */ /* 0x040fe40003f84070 */
[----:B------:R-:W-:Y:S01]  /*0390*/  ISETP.NE.AND P5, PT, R13, RZ, PT ;  /* 0x000000ff0d00720c */ /* 0x000fe20003fa5270 */
[----:B------:R-:W-:-:S12]  /*03a0*/  @P6 BRA `(.L_x_5) ;  /* 0x0000000000306947 */ /* 0x000fd80003800000 */
[----:B------:R-:W-:Y:S04]  /*03b0*/  LDS R4, [R0+0x200] ;  /* 0x0002000000047984 */ /* 0x000fe80000000800 */
[----:B------:R-:W1:Y:S02]  /*03c0*/  LDS R5, [R0] ;  /* 0x0000000000057984 */ /* 0x000e640000000800 */
[----:B-1----:R-:W-:-:S05]  /*03d0*/  IMAD.IADD R5, R4, 0x1, R5 ;  /* 0x0000000104057824 */ /* 0x002fca00078e0205 */
[----:B------:R-:W-:Y:S04]  /*03e0*/  STS [R0], R5 ;  /* 0x0000000500007388 */ /* 0x000fe80000000800 */
[----:B------:R-:W-:Y:S04]  /*03f0*/  LDS R4, [R2+0x200] ;  /* 0x0002000002047984 */ /* 0x000fe80000000800 */
[----:B--2---:R-:W1:Y:S02]  /*0400*/  LDS R7, [R2] ;  /* 0x0000000002077984 */ /* 0x004e640000000800 */
[----:B-1----:R-:W-:-:S05]  /*0410*/  IMAD.IADD R7, R4, 0x1, R7 ;  /* 0x0000000104077824 */ /* 0x002fca00078e0207 */
[----:B------:R-:W-:Y:S04]  /*0420*/  STS [R2], R7 ;  /* 0x0000000702007388 */ /* 0x000fe80000000800 */
[----:B------:R-:W-:Y:S04]  /*0430*/  LDS R4, [R3+0x200] ;  /* 0x0002000003047984 */ /* 0x000fe80000000800 */
[----:B------:R-:W1:Y:S02]  /*0440*/  LDS R9, [R3] ;  /* 0x0000000003097984 */ /* 0x000e640000000800 */
[----:B-1----:R-:W-:-:S05]  /*0450*/  IADD3 R4, PT, PT, R4, R9, RZ ;  /* 0x0000000904047210 */ /* 0x002fca0007ffe0ff */
[----:B------:R1:W-:Y:S02]  /*0460*/  STS [R3], R4 ;  /* 0x0000000403007388 */ /* 0x0003e40000000800 */
.L_x_5:
[----:B------:R-:W-:Y:S05]  /*0470*/  BSYNC.RECONVERGENT B0 ;  /* 0x0000000000007941 */ /* 0x000fea0003800200 */
.L_x_4:
[----:B------:R-:W-:Y:S01]  /*0480*/  BAR.SYNC.DEFER_BLOCKING 0x0 ;  /* 0x0000000000007b1d */ /* 0x000fe20000010000 */
[----:B------:R-:W-:-:S05]  /*0490*/  ISETP.GT.U32.AND P6, PT, R13, 0x3f, PT ;  /* 0x0000003f0d00780c */ /* 0x000fca0003fc4070 */
[----:B------:R-:W-:Y:S08]  /*04a0*/  BSSY.RECONVERGENT B0, `(.L_x_6) ;  /* 0x000000e000007945 */ /* 0x000ff00003800200 */
[----:B------:R-:W-:Y:S05]  /*04b0*/  @P6 BRA `(.L_x_7) ;  /* 0x0000000000306947 */ /* 0x000fea0003800000 */
[----:B-1----:R-:W-:Y:S04]  /*04c0*/  LDS R4, [R0+0x100] ;  /* 0x0001000000047984 */ /* 0x002fe80000000800 */
        /* <DEDUP_REMOVED lines=9> */
[----:B-1----:R-:W-:-:S05]  /*0560*/  IMAD.IADD R4, R4, 0x1, R9 ;  /* 0x0000000104047824 */ /* 0x002fca00078e0209 */
[----:B------:R3:W-:Y:S02]  /*0570*/  STS [R3], R4 ;  /* 0x0000000403007388 */ /* 0x0007e40000000800 */
.L_x_7:
[----:B------:R-:W-:Y:S05]  /*0580*/  BSYNC.RECONVERGENT B0 ;  /* 0x0000000000007941 */ /* 0x000fea0003800200 */
.L_x_6:
[----:B------:R-:W-:Y:S06]  /*0590*/  BAR.SYNC.DEFER_BLOCKING 0x0 ;  /* 0x0000000000007b1d */ /* 0x000fec0000010000 */
[----:B------:R-:W-:Y:S04]  /*05a0*/  BSSY.RECONVERGENT B0, `(.L_x_8) ;  /* 0x000000e000007945 */ /* 0x000fe80003800200 */
[----:B------:R-:W-:Y:S05]  /*05b0*/  @P0 BRA `(.L_x_9) ;  /* 0x0000000000300947 */ /* 0x000fea0003800000 */
[----:B-1-3--:R-:W-:Y:S04]  /*05c0*/  LDS R4, [R0+0x80] ;  /* 0x0000800000047984 */ /* 0x00afe80000000800 */
[----:B------:R-:W1:Y:S02]  /*05d0*/  LDS R5, [R0] ;  /* 0x0000000000057984 */ /* 0x000e640000000800 */
[----:B-1----:R-:W-:-:S05]  /*05e0*/  IADD3 R5, PT, PT, R4, R5, RZ ;  /* 0x0000000504057210 */ /* 0x002fca0007ffe0ff */
        /* <DEDUP_REMOVED lines=9> */
.L_x_9:
[----:B------:R-:W-:Y:S05]  /*0680*/  BSYNC.RECONVERGENT B0 ;  /* 0x0000000000007941 */ /* 0x000fea0003800200 */
.L_x_8:
[----:B------:R-:W-:Y:S06]  /*0690*/  BAR.SYNC.DEFER_BLOCKING 0x0 ;  /* 0x0000000000007b1d */ /* 0x000fec0000010000 */
[----:B------:R-:W-:Y:S04]  /*06a0*/  BSSY.RECONVERGENT B0, `(.L_x_10) ;  /* 0x000000e000007945 */ /* 0x000fe80003800200 */
[----:B------:R-:W-:Y:S05]  /*06b0*/  @P1 BRA `(.L_x_11) ;  /* 0x0000000000301947 */ /* 0x000fea0003800000 */
[----:B-1-34-:R-:W-:Y:S04]  /*06c0*/  LDS R4, [R0+0x40] ;  /* 0x0000400000047984 */ /* 0x01afe80000000800 */
[----:B------:R-:W1:Y:S02]  /*06d0*/  LDS R5, [R0] ;  /* 0x0000000000057984 */ /* 0x000e640000000800 */
[----:B-1----:R-:W-:-:S05]  /*06e0*/  IMAD.IADD R5, R4, 0x1, R5 ;  /* 0x0000000104057824 */ /* 0x002fca00078e0205 */
[----:B------:R-:W-:Y:S04]  /*06f0*/  STS [R0], R5 ;  /* 0x0000000500007388 */ /* 0x000fe80000000800 */
[----:B------:R-:W-:Y:S04]  /*0700*/  LDS R4, [R2+0x40] ;  /* 0x0000400002047984 */ /* 0x000fe80000000800 */
[----:B--2---:R-:W1:Y:S02]  /*0710*/  LDS R7, [R2] ;  /* 0x0000000002077984 */ /* 0x004e640000000800 */
[----:B-1----:R-:W-:-:S05]  /*0720*/  IADD3 R7, PT, PT, R4, R7, RZ ;  /* 0x0000000704077210 */ /* 0x002fca0007ffe0ff */
[----:B------:R-:W-:Y:S04]  /*0730*/  STS [R2], R7 ;  /* 0x0000000702007388 */ /* 0x000fe80000000800 */
[----:B------:R-:W-:Y:S04]  /*0740*/  LDS R4, [R3+0x40] ;  /* 0x0000400003047984 */ /* 0x000fe80000000800 */
[----:B------:R-:W1:Y:S02]  /*0750*/  LDS R9, [R3] ;  /* 0x0000000003097984 */ /* 0x000e640000000800 */
[----:B-1----:R-:W-:-:S05]  /*0760*/  IMAD.IADD R4, R4, 0x1, R9 ;  /* 0x0000000104047824 */ /* 0x002fca00078e0209 */
[----:B------:R1:W-:Y:S02]  /*0770*/  STS [R3], R4 ;  /* 0x0000000403007388 */ /* 0x0003e40000000800 */
.L_x_11:
[----:B------:R-:W-:Y:S05]  /*0780*/  BSYNC.RECONVERGENT B0 ;  /* 0x0000000000007941 */ /* 0x000fea0003800200 */
.L_x_10:
        /* <DEDUP_REMOVED lines=15> */
.L_x_13:
[----:B------:R-:W-:Y:S05]  /*0880*/  BSYNC.RECONVERGENT B0 ;  /* 0x0000000000007941 */ /* 0x000fea0003800200 */
.L_x_12:
        /* <DEDUP_REMOVED lines=15> */
.L_x_15:
[----:B------:R-:W-:Y:S05]  /*0980*/  BSYNC.RECONVERGENT B0 ;  /* 0x0000000000007941 */ /* 0x000fea0003800200 */
.L_x_14:
[----:B------:R-:W-:Y:S06]  /*0990*/  BAR.SYNC.DEFER_BLOCKING 0x0 ;  /* 0x0000000000007b1d */ /* 0x000fec0000010000 */
[----:B------:R-:W-:Y:S04]  /*09a0*/  BSSY.RECONVERGENT B0, `(.L_x_16) ;  /* 0x000000e000007945 */ /* 0x000fe80003800200 */
[----:B------:R-:W-:Y:S05]  /*09b0*/  @P4 BRA `(.L_x_17) ;  /* 0x0000000000304947 */ /* 0x000fea0003800000 */
[----:B-1-34-:R-:W-:Y:S04]  /*09c0*/  LDS R4, [R0+0x8] ;  /* 0x0000080000047984 */ /* 0x01afe80000000800 */
        /* <DEDUP_REMOVED lines=11> */
.L_x_17:
[----:B------:R-:W-:Y:S05]  /*0a80*/  BSYNC.RECONVERGENT B0 ;  /* 0x0000000000007941 */ /* 0x000fea0003800200 */
.L_x_16:
[----:B------:R-:W-:Y:S06]  /*0a90*/  BAR.SYNC.DEFER_BLOCKING 0x0 ;  /* 0x0000000000007b1d */ /* 0x000fec0000010000 */
[----:B------:R-:W-:Y:S04]  /*0aa0*/  BSSY.RECONVERGENT B0, `(.L_x_18) ;  /* 0x000000e000007945 */ /* 0x000fe80003800200 */
[----:B------:R-:W-:Y:S05]  /*0ab0*/  @P5 BRA `(.L_x_19) ;  /* 0x0000000000305947 */ /* 0x000fea0003800000 */
[----:B-1-34-:R-:W-:Y:S04]  /*0ac0*/  LDS R4, [UR4+0x4] ;  /* 0x00000404ff047984 */ /* 0x01afe80008000800 */
[----:B------:R-:W1:Y:S02]  /*0ad0*/  LDS R5, [R0] ;  /* 0x0000000000057984 */ /* 0x000e640000000800 */
[----:B-1----:R-:W-:-:S05]  /*0ae0*/  IMAD.IADD R5, R4, 0x1, R5 ;  /* 0x0000000104057824 */ /* 0x002fca00078e0205 */
[----:B------:R-:W-:Y:S04]  /*0af0*/  STS [R0], R5 ;  /* 0x0000000500007388 */ /* 0x000fe80000000800 */
[----:B------:R-:W-:Y:S04]  /*0b00*/  LDS R4, [UR4+0x404] ;  /* 0x00040404ff047984 */ /* 0x000fe80008000800 */
[----:B--2---:R-:W1:Y:S02]  /*0b10*/  LDS R7, [R2] ;  /* 0x0000000002077984 */ /* 0x004e640000000800 */
[----:B-1----:R-:W-:-:S05]  /*0b20*/  IADD3 R7, PT, PT, R4, R7, RZ ;  /* 0x0000000704077210 */ /* 0x002fca0007ffe0ff */
[----:B------:R-:W-:Y:S04]  /*0b30*/  STS [R2], R7 ;  /* 0x0000000702007388 */ /* 0x000fe80000000800 */
[----:B------:R-:W-:Y:S04]  /*0b40*/  LDS R4, [UR4+0x804] ;  /* 0x00080404ff047984 */ /* 0x000fe80008000800 */
[----:B------:R-:W1:Y:S02]  /*0b50*/  LDS R9, [R3] ;  /* 0x0000000003097984 */ /* 0x000e640000000800 */
[----:B-1----:R-:W-:-:S05]  /*0b60*/  IMAD.IADD R4, R4, 0x1, R9 ;  /* 0x0000000104047824 */ /* 0x002fca00078e0209 */
[----:B------:R1:W-:Y:S02]  /*0b70*/  STS [R3], R4 ;  /* 0x0000000403007388 */ /* 0x0003e40000000800 */
.L_x_19:
[----:B------:R-:W-:Y:S05]  /*0b80*/  BSYNC.RECONVERGENT B0 ;  /* 0x0000000000007941 */ /* 0x000fea0003800200 */
.L_x_18:
[----:B------:R-:W-:Y:S06]  /*0b90*/  BAR.SYNC.DEFER_BLOCKING 0x0 ;  /* 0x0000000000007b1d */ /* 0x000fec0000010000 */
[----:B------:R-:W-:Y:S05]  /*0ba0*/  @P5 EXIT ;  /* 0x000000000000594d */ /* 0x000fea0003800000 */
[----:B--2---:R-:W2:Y:S01]  /*0bb0*/  LDS R9, [UR4] ;  /* 0x00000004ff097984 */ /* 0x004ea20008000800 */
[----:B01-34-:R-:W2:Y:S03]  /*0bc0*/  LDC.64 R2, c[0x0][0x390] ;  /* 0x0000e400ff027b82 */ /* 0x01bea60000000a00 */
[----:B------:R-:W0:Y:S04]  /*0bd0*/  LDS R11, [UR4+0x400] ;  /* 0x00040004ff0b7984 */ /* 0x000e280008000800 */
[----:B------:R-:W1:Y:S01]  /*0be0*/  LDS R13, [UR4+0x800] ;  /* 0x00080004ff0d7984 */ /* 0x000e620008000800 */
[----:B------:R-:W0:Y:S08]  /*0bf0*/  LDC.64 R4, c[0x0][0x398] ;  /* 0x0000e600ff047b82 */ /* 0x000e300000000a00 */
[----:B------:R-:W1:Y:S01]  /*0c00*/  LDC.64 R6, c[0x0][0x3a0] ;  /* 0x0000e800ff067b82 */ /* 0x000e620000000a00 */
[----:B--2---:R-:W-:Y:S04]  /*0c10*/  REDG.E.ADD.STRONG.GPU desc[UR6][R2.64], R9 ;  /* 0x000000090200798e */ /* 0x004fe8000c12e106 */
[----:B0-----:R-:W-:Y:S04]  /*0c20*/  REDG.E.ADD.STRONG.GPU desc[UR6][R4.64], R11 ;  /* 0x0000000b0400798e */ /* 0x001fe8000c12e106 */
[----:B-1----:R-:W-:Y:S01]  /*0c30*/  REDG.E.ADD.STRONG.GPU desc[UR6][R6.64], R13 ;  /* 0x0000000d0600798e */ /* 0x002fe2000c12e106 */
[----:B------:R-:W-:Y:S05]  /*0c40*/  EXIT ;  /* 0x000000000000794d */ /* 0x000fea0003800000 */
.L_x_20:
[----:B------:R-:W-:-:S00]  /*0c50*/  BRA `(.L_x_20) ;  /* 0xfffffffc00fc7947 */ /* 0x000fc0000383ffff */
[----:B------:R-:W-:-:S00]  /*0c60*/  NOP ;  /* 0x0000000000007918 */ /* 0x000fc00000000000 */
        /* <DEDUP_REMOVED lines=9> */
.L_x_21:


//--------------------- .nv.shared._Z23analyze_patterns_kernelPKhiPiS1_S1_ --------------------------
	.section	.nv.shared._Z23analyze_patterns_kernelPKhiPiS1_S1_,"aw",@nobits
	.sectionflags	@""
	.align	4
.nv.shared._Z23analyze_patterns_kernelPKhiPiS1_S1_:
	.zero		4096


//--------------------- .nv.shared.reserved.0     --------------------------
	.section	.nv.shared.reserved.0,"aw",@nobits
	.weak		__nv_reservedSMEM_offset_0_alias
	.size		__nv_reservedSMEM_offset_0_alias, 0, 64
	.other		__nv_reservedSMEM_offset_0_alias,@"STO_CUDA_RESERVED_SHARED STV_DEFAULT"
__nv_reservedSMEM_offset_0_alias:
	.zero		0
	.zero		64


//--------------------- .nv.constant0._Z23analyze_patterns_kernelPKhiPiS1_S1_ --------------------------
	.section	.nv.constant0._Z23analyze_patterns_kernelPKhiPiS1_S1_,"a",@progbits
	.sectionflags	@""
	.align	4
.nv.constant0._Z23analyze_patterns_kernelPKhiPiS1_S1_:
	.zero		936


//--------------------- SYMBOLS --------------------------

	.type		.nv.reservedSmem.offset0,@object
	.size		.nv.reservedSmem.offset0,0x4
	.type		.nv.reservedSmem.cap,@object
	.size		.nv.reservedSmem.cap,0x4
